//
// Generated by NVIDIA NVVM Compiler
//
// Compiler Build ID: CL-36424714
// Cuda compilation tools, release 13.0, V13.0.88
// Based on NVVM 20.0.0
//

.version 9.0
.target sm_100
.address_size 64

	// .globl	_Z29computeBarycentricCoordinates7Point3DPS_Pf
// _ZZ29computeBarycentricCoordinates7Point3DPS_PfE18shared_tetrahedron has been demoted

.visible .entry _Z29computeBarycentricCoordinates7Point3DPS_Pf(
	.param .align 4 .b8 _Z29computeBarycentricCoordinates7Point3DPS_Pf_param_0[12],
	.param .u64 .ptr .align 1 _Z29computeBarycentricCoordinates7Point3DPS_Pf_param_1,
	.param .u64 .ptr .align 1 _Z29computeBarycentricCoordinates7Point3DPS_Pf_param_2
)
{
	.reg .pred 	%p<2>;
	.reg .b32 	%r<4>;
	.reg .b32 	%f<97>;
	.reg .b64 	%rd<7>;
	// demoted variable
	.shared .align 4 .b8 _ZZ29computeBarycentricCoordinates7Point3DPS_PfE18shared_tetrahedron[48];
	ld.param.f32 	%f3, [_Z29computeBarycentricCoordinates7Point3DPS_Pf_param_0+8];
	ld.param.f32 	%f2, [_Z29computeBarycentricCoordinates7Point3DPS_Pf_param_0+4];
	ld.param.f32 	%f1, [_Z29computeBarycentricCoordinates7Point3DPS_Pf_param_0];
	ld.param.u64 	%rd1, [_Z29computeBarycentricCoordinates7Point3DPS_Pf_param_1];
	ld.param.u64 	%rd2, [_Z29computeBarycentricCoordinates7Point3DPS_Pf_param_2];
	mov.u32 	%r1, %tid.x;
	setp.gt.u32 	%p1, %r1, 3;
	@%p1 bra 	$L__BB0_2;
	cvta.to.global.u64 	%rd3, %rd1;
	mov.u32 	%r2, _ZZ29computeBarycentricCoordinates7Point3DPS_PfE18shared_tetrahedron;
	mad.lo.s32 	%r3, %r1, 12, %r2;
	mul.wide.u32 	%rd4, %r1, 12;
	add.s64 	%rd5, %rd3, %rd4;
	ld.global.f32 	%f4, [%rd5];
	ld.global.f32 	%f5, [%rd5+4];
	ld.global.f32 	%f6, [%rd5+8];
	st.shared.f32 	[%r3], %f4;
	st.shared.f32 	[%r3+4], %f5;
	st.shared.f32 	[%r3+8], %f6;
$L__BB0_2:
	cvta.to.global.u64 	%rd6, %rd2;
	bar.sync 	0;
	ld.shared.f32 	%f7, [_ZZ29computeBarycentricCoordinates7Point3DPS_PfE18shared_tetrahedron];
	ld.shared.f32 	%f8, [_ZZ29computeBarycentricCoordinates7Point3DPS_PfE18shared_tetrahedron+4];
	ld.shared.f32 	%f9, [_ZZ29computeBarycentricCoordinates7Point3DPS_PfE18shared_tetrahedron+8];
	ld.shared.f32 	%f10, [_ZZ29computeBarycentricCoordinates7Point3DPS_PfE18shared_tetrahedron+12];
	ld.shared.f32 	%f11, [_ZZ29computeBarycentricCoordinates7Point3DPS_PfE18shared_tetrahedron+16];
	ld.shared.f32 	%f12, [_ZZ29computeBarycentricCoordinates7Point3DPS_PfE18shared_tetrahedron+20];
	ld.shared.f32 	%f13, [_ZZ29computeBarycentricCoordinates7Point3DPS_PfE18shared_tetrahedron+24];
	ld.shared.f32 	%f14, [_ZZ29computeBarycentricCoordinates7Point3DPS_PfE18shared_tetrahedron+28];
	ld.shared.f32 	%f15, [_ZZ29computeBarycentricCoordinates7Point3DPS_PfE18shared_tetrahedron+32];
	ld.shared.f32 	%f16, [_ZZ29computeBarycentricCoordinates7Point3DPS_PfE18shared_tetrahedron+36];
	ld.shared.f32 	%f17, [_ZZ29computeBarycentricCoordinates7Point3DPS_PfE18shared_tetrahedron+40];
	ld.shared.f32 	%f18, [_ZZ29computeBarycentricCoordinates7Point3DPS_PfE18shared_tetrahedron+44];
	sub.f32 	%f19, %f10, %f7;
	sub.f32 	%f20, %f11, %f8;
	sub.f32 	%f21, %f12, %f9;
	sub.f32 	%f22, %f13, %f7;
	sub.f32 	%f23, %f14, %f8;
	sub.f32 	%f24, %f15, %f9;
	sub.f32 	%f25, %f16, %f7;
	sub.f32 	%f26, %f17, %f8;
	sub.f32 	%f27, %f18, %f9;
	sub.f32 	%f28, %f1, %f7;
	sub.f32 	%f29, %f2, %f8;
	sub.f32 	%f30, %f3, %f9;
	mul.f32 	%f31, %f20, %f20;
	fma.rn.f32 	%f32, %f19, %f19, %f31;
	fma.rn.f32 	%f33, %f21, %f21, %f32;
	mul.f32 	%f34, %f20, %f23;
	fma.rn.f32 	%f35, %f19, %f22, %f34;
	fma.rn.f32 	%f36, %f21, %f24, %f35;
	mul.f32 	%f37, %f20, %f26;
	fma.rn.f32 	%f38, %f19, %f25, %f37;
	fma.rn.f32 	%f39, %f21, %f27, %f38;
	mul.f32 	%f40, %f23, %f23;
	fma.rn.f32 	%f41, %f22, %f22, %f40;
	fma.rn.f32 	%f42, %f24, %f24, %f41;
	mul.f32 	%f43, %f23, %f26;
	fma.rn.f32 	%f44, %f22, %f25, %f43;
	fma.rn.f32 	%f45, %f24, %f27, %f44;
	mul.f32 	%f46, %f29, %f20;
	fma.rn.f32 	%f47, %f28, %f19, %f46;
	fma.rn.f32 	%f48, %f30, %f21, %f47;
	mul.f32 	%f49, %f29, %f23;
	fma.rn.f32 	%f50, %f28, %f22, %f49;
	fma.rn.f32 	%f51, %f30, %f24, %f50;
	mul.f32 	%f52, %f29, %f26;
	fma.rn.f32 	%f53, %f28, %f25, %f52;
	fma.rn.f32 	%f54, %f30, %f27, %f53;
	mul.f32 	%f55, %f42, %f45;
	mul.f32 	%f56, %f36, %f45;
	sub.f32 	%f57, %f55, %f56;
	mul.f32 	%f58, %f33, %f57;
	mul.f32 	%f59, %f42, %f39;
	sub.f32 	%f60, %f56, %f59;
	mul.f32 	%f61, %f36, %f60;
	sub.f32 	%f62, %f58, %f61;
	mul.f32 	%f63, %f36, %f42;
	sub.f32 	%f64, %f63, %f59;
	fma.rn.f32 	%f65, %f39, %f64, %f62;
	mul.f32 	%f66, %f48, %f57;
	mul.f32 	%f67, %f51, %f60;
	sub.f32 	%f68, %f66, %f67;
	fma.rn.f32 	%f69, %f54, %f64, %f68;
	div.rn.f32 	%f70, %f69, %f65;
	mul.f32 	%f71, %f51, %f45;
	mul.f32 	%f72, %f42, %f54;
	sub.f32 	%f73, %f71, %f72;
	mul.f32 	%f74, %f33, %f73;
	mul.f32 	%f75, %f48, %f45;
	mul.f32 	%f76, %f36, %f54;
	sub.f32 	%f77, %f75, %f76;
	mul.f32 	%f78, %f36, %f77;
	sub.f32 	%f79, %f74, %f78;
	mul.f32 	%f80, %f48, %f42;
	mul.f32 	%f81, %f51, %f36;
	sub.f32 	%f82, %f80, %f81;
	fma.rn.f32 	%f83, %f82, %f39, %f79;
	div.rn.f32 	%f84, %f83, %f65;
	sub.f32 	%f85, %f72, %f71;
	mul.f32 	%f86, %f33, %f85;
	sub.f32 	%f87, %f76, %f75;
	mul.f32 	%f88, %f36, %f87;
	sub.f32 	%f89, %f86, %f88;
	sub.f32 	%f90, %f81, %f80;
	fma.rn.f32 	%f91, %f90, %f39, %f89;
	div.rn.f32 	%f92, %f91, %f65;
	mov.f32 	%f93, 0f3F800000;
	sub.f32 	%f94, %f93, %f70;
	sub.f32 	%f95, %f94, %f84;
	sub.f32 	%f96, %f95, %f92;
	st.global.f32 	[%rd6], %f70;
	st.global.f32 	[%rd6+4], %f84;
	st.global.f32 	[%rd6+8], %f92;
	st.global.f32 	[%rd6+12], %f96;
	ret;

}


// ===== COMPILED SASS (sm_100) =====

	.target	sm_100

	.elftype	@"ET_EXEC"


//--------------------- .note.nv.tkinfo           --------------------------
	.section	.note.nv.tkinfo,"",@"SHT_NOTE"
	.sectionflags	@"SHF_NOTE_NV_TKINFO"
	.tkinfo
        /*0018*/ 	.word	0x00000002
        /*0030*/ 	.string	""
        /*0030*/ 	.string	"ptxas"
        /*0030*/ 	.string	"Cuda compilation tools, release 13.0, V13.0.88"
        /*0030*/ 	.string	"Build cuda_13.0.r13.0/compiler.36424714_0"
        /*0030*/ 	.string	"-arch sm_100 -m 64 "



//--------------------- .note.nv.cuinfo           --------------------------
	.section	.note.nv.cuinfo,"",@"SHT_NOTE"
	.sectionflags	@"SHF_NOTE_NV_CUINFO"
        /*0018*/ 	.short	0x0002
        /*001a*/ 	.short	0x0064
        /*001c*/ 	.short	0x0082
	.zero		2


//--------------------- .nv.info                  --------------------------
	.section	.nv.info,"",@"SHT_CUDA_INFO"
	.align	4


	//----- nvinfo : EIATTR_REGCOUNT
	.align		4
        /*0000*/ 	.byte	0x04, 0x2f
        /*0002*/ 	.short	(.L_1 - .L_0)
	.align		4
.L_0:
        /*0004*/ 	.word	index@(_Z29computeBarycentricCoordinates7Point3DPS_Pf)
        /*0008*/ 	.word	0x0000001c


	//----- nvinfo : EIATTR_FRAME_SIZE
	.align		4
.L_1:
        /*000c*/ 	.byte	0x04, 0x11
        /*000e*/ 	.short	(.L_3 - .L_2)
	.align		4
.L_2:
        /*0010*/ 	.word	index@($__internal_0_$__cuda_sm3x_div_rn_noftz_f32_slowpath)
        /*0014*/ 	.word	0x00000000


	//----- nvinfo : EIATTR_FRAME_SIZE
	.align		4
.L_3:
        /*0018*/ 	.byte	0x04, 0x11
        /*001a*/ 	.short	(.L_5 - .L_4)
	.align		4
.L_4:
        /*001c*/ 	.word	index@(_Z29computeBarycentricCoordinates7Point3DPS_Pf)
        /*0020*/ 	.word	0x00000000


	//----- nvinfo : EIATTR_MIN_STACK_SIZE
	.align		4
.L_5:
        /*0024*/ 	.byte	0x04, 0x12
        /*0026*/ 	.short	(.L_7 - .L_6)
	.align		4
.L_6:
        /*0028*/ 	.word	index@(_Z29computeBarycentricCoordinates7Point3DPS_Pf)
        /*002c*/ 	.word	0x00000000
.L_7:


//--------------------- .nv.compat                --------------------------
	.section	.nv.compat,"",@"SHT_CUDA_COMPAT_INFO"
	.align	4
        /*0000*/ 	.byte	0x02, 0x09, 0x00, 0x00, 0x02, 0x02, 0x01, 0x00, 0x02, 0x05, 0x05, 0x00, 0x03, 0x07, 0x01, 0x01
        /*0010*/ 	.byte	0x02, 0x03, 0x00, 0x00, 0x02, 0x06, 0x01, 0x00, 0x04, 0x0b, 0x08, 0x00, 0x01, 0x00, 0x00, 0x00
        /*0020*/ 	.byte	0x00, 0x00, 0x00, 0x00


//--------------------- .nv.info._Z29computeBarycentricCoordinates7Point3DPS_Pf --------------------------
	.section	.nv.info._Z29computeBarycentricCoordinates7Point3DPS_Pf,"",@"SHT_CUDA_INFO"
	.sectionflags	@""
	.align	4


	//----- nvinfo : EIATTR_CUDA_API_VERSION
	.align		4
        /*0000*/ 	.byte	0x04, 0x37
        /*0002*/ 	.short	(.L_9 - .L_8)
.L_8:
        /*0004*/ 	.word	0x00000082


	//----- nvinfo : EIATTR_KPARAM_INFO
	.align		4
.L_9:
        /*0008*/ 	.byte	0x04, 0x17
        /*000a*/ 	.short	(.L_11 - .L_10)
.L_10:
        /*000c*/ 	.word	0x00000000
        /*0010*/ 	.short	0x0002
        /*0012*/ 	.short	0x0018
        /*0014*/ 	.byte	0x00, 0xf5, 0x21, 0x00


	//----- nvinfo : EIATTR_KPARAM_INFO
	.align		4
.L_11:
        /*0018*/ 	.byte	0x04, 0x17
        /*001a*/ 	.short	(.L_13 - .L_12)
.L_12:
        /*001c*/ 	.word	0x00000000
        /*0020*/ 	.short	0x0001
        /*0022*/ 	.short	0x0010
        /*0024*/ 	.byte	0x00, 0xf5, 0x21, 0x00


	//----- nvinfo : EIATTR_KPARAM_INFO
	.align		4
.L_13:
        /*0028*/ 	.byte	0x04, 0x17
        /*002a*/ 	.short	(.L_15 - .L_14)
.L_14:
        /*002c*/ 	.word	0x00000000
        /*0030*/ 	.short	0x0000
        /*0032*/ 	.short	0x0000
        /*0034*/ 	.byte	0x00, 0xf0, 0x31, 0x00


	//----- nvinfo : EIATTR_SPARSE_MMA_MASK
	.align		4
.L_15:
        /*0038*/ 	.byte	0x03, 0x50
        /*003a*/ 	.short	0x0000


	//----- nvinfo : EIATTR_MAXREG_COUNT
	.align		4
        /*003c*/ 	.byte	0x03, 0x1b
        /*003e*/ 	.short	0x00ff


	//----- nvinfo : EIATTR_NUM_BARRIERS
	.align		4
        /*0040*/ 	.byte	0x02, 0x4c
        /*0042*/ 	.byte	0x01
	.zero		1


	//----- nvinfo : EIATTR_MERCURY_ISA_VERSION
	.align		4
        /*0044*/ 	.byte	0x03, 0x5f
        /*0046*/ 	.short	0x0101


	//----- nvinfo : EIATTR_VRC_CTA_INIT_COUNT
	.align		4
        /*0048*/ 	.byte	0x02, 0x4a
	.zero		1
	.zero		1


	//----- nvinfo : EIATTR_EXIT_INSTR_OFFSETS
	.align		4
        /*004c*/ 	.byte	0x04, 0x1c
        /*004e*/ 	.short	(.L_17 - .L_16)


	//   ....[0]....
.L_16:
        /*0050*/ 	.word	0x00000850


	//----- nvinfo : EIATTR_CRS_STACK_SIZE
	.align		4
.L_17:
        /*0054*/ 	.byte	0x04, 0x1e
        /*0056*/ 	.short	(.L_19 - .L_18)
.L_18:
        /*0058*/ 	.word	0x00000000


	//----- nvinfo : EIATTR_CBANK_PARAM_SIZE
	.align		4
.L_19:
        /*005c*/ 	.byte	0x03, 0x19
        /*005e*/ 	.short	0x0020


	//----- nvinfo : EIATTR_PARAM_CBANK
	.align		4
        /*0060*/ 	.byte	0x04, 0x0a
        /*0062*/ 	.short	(.L_21 - .L_20)
	.align		4
.L_20:
        /*0064*/ 	.word	index@(.nv.constant0._Z29computeBarycentricCoordinates7Point3DPS_Pf)
        /*0068*/ 	.short	0x0380
        /*006a*/ 	.short	0x0020


	//----- nvinfo : EIATTR_SW_WAR
	.align		4
.L_21:
        /*006c*/ 	.byte	0x04, 0x36
        /*006e*/ 	.short	(.L_23 - .L_22)
.L_22:
        /*0070*/ 	.word	0x00000008
.L_23:


//--------------------- .nv.callgraph             --------------------------
	.section	.nv.callgraph,"",@"SHT_CUDA_CALLGRAPH"
	.align	4
	.sectionentsize	8
	.align		4
        /*0000*/ 	.word	0x00000000
	.align		4
        /*0004*/ 	.word	0xffffffff
	.align		4
        /*0008*/ 	.word	0x00000000
	.align		4
        /*000c*/ 	.word	0xfffffffe
	.align		4
        /*0010*/ 	.word	0x00000000
	.align		4
        /*0014*/ 	.word	0xfffffffd
	.align		4
        /*0018*/ 	.word	0x00000000
	.align		4
        /*001c*/ 	.word	0xfffffffc


//--------------------- .text._Z29computeBarycentricCoordinates7Point3DPS_Pf --------------------------
	.section	.text._Z29computeBarycentricCoordinates7Point3DPS_Pf,"ax",@progbits
	.align	128
        .global         _Z29computeBarycentricCoordinates7Point3DPS_Pf
        .type           _Z29computeBarycentricCoordinates7Point3DPS_Pf,@function
        .size           _Z29computeBarycentricCoordinates7Point3DPS_Pf,(.L_x_12 - _Z29computeBarycentricCoordinates7Point3DPS_Pf)
        .other          _Z29computeBarycentricCoordinates7Point3DPS_Pf,@"STO_CUDA_ENTRY STV_DEFAULT"
_Z29computeBarycentricCoordinates7Point3DPS_Pf:
.text._Z29computeBarycentricCoordinates7Point3DPS_Pf:
[----:B------:R-:W-:Y:S01]  /*0000*/  LDC R1, c[0x0][0x37c] ;  /* 0x0000df00ff017b82 */ /* 0x000fe20000000800 */
[----:B------:R-:W0:Y:S01]  /*0010*/  S2R R7, SR_TID.X ;  /* 0x0000000000077919 */ /* 0x000e220000002100 */
[----:B------:R-:W1:Y:S01]  /*0020*/  LDCU.64 UR4, c[0x0][0x358] ;  /* 0x00006b00ff0477ac */ /* 0x000e620008000a00 */
[----:B------:R-:W2:Y:S01]  /*0030*/  S2R R5, SR_CgaCtaId ;  /* 0x0000000000057919 */ /* 0x000ea20000008800 */
[----:B------:R-:W-:Y:S01]  /*0040*/  MOV R0, 0x400 ;  /* 0x0000040000007802 */ /* 0x000fe20000000f00 */
[----:B------:R-:W3:Y:S01]  /*0050*/  LDCU.64 UR6, c[0x0][0x380] ;  /* 0x00007000ff0677ac */ /* 0x000ee20008000a00 */
[----:B------:R-:W4:Y:S01]  /*0060*/  LDCU UR8, c[0x0][0x388] ;  /* 0x00007100ff0877ac */ /* 0x000f220008000800 */
[----:B0-----:R-:W-:-:S13]  /*0070*/  ISETP.GT.U32.AND P0, PT, R7, 0x3, PT ;  /* 0x000000030700780c */ /* 0x001fda0003f04070 */
[----:B------:R-:W0:Y:S02]  /*0080*/  @!P0 LDC.64 R2, c[0x0][0x390] ;  /* 0x0000e400ff028b82 */ /* 0x000e240000000a00 */
[----:B0-----:R-:W-:-:S05]  /*0090*/  @!P0 IMAD.WIDE.U32 R2, R7, 0xc, R2 ;  /* 0x0000000c07028825 */ /* 0x001fca00078e0002 */
[----:B-1----:R-:W5:Y:S04]  /*00a0*/  @!P0 LDG.E R19, desc[UR4][R2.64] ;  /* 0x0000000402138981 */ /* 0x002f68000c1e1900 */
[----:B------:R-:W3:Y:S04]  /*00b0*/  @!P0 LDG.E R21, desc[UR4][R2.64+0x4] ;  /* 0x0000040402158981 */ /* 0x000ee8000c1e1900 */
[----:B------:R-:W4:Y:S01]  /*00c0*/  @!P0 LDG.E R23, desc[UR4][R2.64+0x8] ;  /* 0x0000080402178981 */ /* 0x000f22000c1e1900 */
[----:B--2---:R-:W-:-:S05]  /*00d0*/  LEA R18, R5, R0, 0x18 ;  /* 0x0000000005127211 */ /* 0x004fca00078ec0ff */
[----:B------:R-:W-:-:S05]  /*00e0*/  @!P0 IMAD R16, R7, 0xc, R18 ;  /* 0x0000000c07108824 */ /* 0x000fca00078e0212 */
[----:B-----5:R-:W-:Y:S04]  /*00f0*/  @!P0 STS [R16], R19 ;  /* 0x0000001310008388 */ /* 0x020fe80000000800 */
[----:B---3--:R-:W-:Y:S04]  /*0100*/  @!P0 STS [R16+0x4], R21 ;  /* 0x0000041510008388 */ /* 0x008fe80000000800 */
[----:B----4-:R-:W-:Y:S01]  /*0110*/  @!P0 STS [R16+0x8], R23 ;  /* 0x0000081710008388 */ /* 0x010fe20000000800 */
[----:B------:R-:W-:Y:S06]  /*0120*/  BAR.SYNC.DEFER_BLOCKING 0x0 ;  /* 0x0000000000007b1d */ /* 0x000fec0000010000 */
[----:B------:R-:W0:Y:S04]  /*0130*/  LDS.128 R4, [R18] ;  /* 0x0000000012047984 */ /* 0x000e280000000c00 */
[----:B------:R-:W1:Y:S04]  /*0140*/  LDS.128 R12, [R18+0x10] ;  /* 0x00001000120c7984 */ /* 0x000e680000000c00 */
[----:B------:R-:W2:Y:S01]  /*0150*/  LDS.128 R8, [R18+0x20] ;  /* 0x0000200012087984 */ /* 0x000ea20000000c00 */
[----:B0-----:R-:W-:Y:S01]  /*0160*/  FADD R16, -R4, R7 ;  /* 0x0000000704107221 */ /* 0x001fe20000000100 */
[C---:B------:R-:W-:Y:S01]  /*0170*/  FADD R23, -R5.reuse, UR7 ;  /* 0x0000000705177e21 */ /* 0x040fe20008000100 */
[----:B-1----:R-:W-:Y:S01]  /*0180*/  FADD R2, R12, -R5 ;  /* 0x800000050c027221 */ /* 0x002fe20000000000 */
[C---:B------:R-:W-:Y:S01]  /*0190*/  FADD R17, -R5.reuse, R15 ;  /* 0x0000000f05117221 */ /* 0x040fe20000000100 */
[----:B------:R-:W-:Y:S01]  /*01a0*/  FADD R0, -R6, R13 ;  /* 0x0000000d06007221 */ /* 0x000fe20000000100 */
[----:B------:R-:W-:Y:S01]  /*01b0*/  FADD R14, -R4, R14 ;  /* 0x0000000e040e7221 */ /* 0x000fe20000000100 */
[----:B--2---:R-:W-:Y:S01]  /*01c0*/  FADD R12, -R5, R10 ;  /* 0x0000000a050c7221 */ /* 0x004fe20000000100 */
[----:B------:R-:W-:Y:S01]  /*01d0*/  FADD R13, R8, -R6 ;  /* 0x80000006080d7221 */ /* 0x000fe20000000000 */
[----:B------:R-:W-:Y:S01]  /*01e0*/  FADD R3, -R4, R9 ;  /* 0x0000000904037221 */ /* 0x000fe20000000100 */
[----:B------:R-:W-:Y:S01]  /*01f0*/  FADD R15, -R6, R11 ;  /* 0x0000000b060f7221 */ /* 0x000fe20000000100 */
[CC--:B------:R-:W-:Y:S01]  /*0200*/  FMUL R7, R2.reuse, R17.reuse ;  /* 0x0000001102077220 */ /* 0x0c0fe20000400000 */
[-C--:B------:R-:W-:Y:S01]  /*0210*/  FMUL R8, R2, R12.reuse ;  /* 0x0000000c02087220 */ /* 0x080fe20000400000 */
[C---:B------:R-:W-:Y:S01]  /*0220*/  FMUL R11, R17.reuse, R12 ;  /* 0x0000000c110b7220 */ /* 0x040fe20000400000 */
[----:B------:R-:W-:Y:S01]  /*0230*/  FMUL R9, R17, R17 ;  /* 0x0000001111097220 */ /* 0x000fe20000400000 */
[CC--:B------:R-:W-:Y:S01]  /*0240*/  FFMA R7, R16.reuse, R14.reuse, R7 ;  /* 0x0000000e10077223 */ /* 0x0c0fe20000000007 */
[-C--:B------:R-:W-:Y:S01]  /*0250*/  FFMA R8, R16, R3.reuse, R8 ;  /* 0x0000000310087223 */ /* 0x080fe20000000008 */
[C---:B------:R-:W-:Y:S01]  /*0260*/  FFMA R18, R14.reuse, R3, R11 ;  /* 0x000000030e127223 */ /* 0x040fe2000000000b */
[----:B------:R-:W-:Y:S01]  /*0270*/  FFMA R10, R14, R14, R9 ;  /* 0x0000000e0e0a7223 */ /* 0x000fe20000000009 */
[C---:B------:R-:W-:Y:S01]  /*0280*/  FFMA R9, R0.reuse, R13, R7 ;  /* 0x0000000d00097223 */ /* 0x040fe20000000007 */
[-C--:B------:R-:W-:Y:S01]  /*0290*/  FFMA R8, R0, R15.reuse, R8 ;  /* 0x0000000f00087223 */ /* 0x080fe20000000008 */
[C---:B------:R-:W-:Y:S01]  /*02a0*/  FFMA R11, R13.reuse, R15, R18 ;  /* 0x0000000f0d0b7223 */ /* 0x040fe20000000012 */
[----:B------:R-:W-:Y:S01]  /*02b0*/  FFMA R10, R13, R13, R10 ;  /* 0x0000000d0d0a7223 */ /* 0x000fe2000000000a */
[----:B------:R-:W-:Y:S01]  /*02c0*/  FMUL R7, R2, R2 ;  /* 0x0000000202077220 */ /* 0x000fe20000400000 */
[----:B------:R-:W-:Y:S01]  /*02d0*/  FMUL R25, R17, R23 ;  /* 0x0000001711197220 */ /* 0x000fe20000400000 */
[----:B------:R-:W-:Y:S01]  /*02e0*/  FMUL R19, R9, R11 ;  /* 0x0000000b09137220 */ /* 0x000fe20000400000 */
[----:B------:R-:W-:Y:S01]  /*02f0*/  FMUL R22, R8, R10 ;  /* 0x0000000a08167220 */ /* 0x000fe20000400000 */
[----:B------:R-:W-:Y:S01]  /*0300*/  FFMA R7, R16, R16, R7 ;  /* 0x0000001010077223 */ /* 0x000fe20000000007 */
[----:B------:R-:W-:Y:S01]  /*0310*/  FMUL R17, R2, R23 ;  /* 0x0000001702117220 */ /* 0x000fe20000400000 */
[----:B------:R-:W-:Y:S01]  /*0320*/  FFMA R20, R10, R11, -R19 ;  /* 0x0000000b0a147223 */ /* 0x000fe20000000813 */
[--C-:B------:R-:W-:Y:S01]  /*0330*/  FADD R18, R19, -R22.reuse ;  /* 0x8000001613127221 */ /* 0x100fe20000000000 */
[----:B------:R-:W-:Y:S01]  /*0340*/  FFMA R7, R0, R0, R7 ;  /* 0x0000000000077223 */ /* 0x000fe20000000007 */
[C---:B------:R-:W-:Y:S01]  /*0350*/  FFMA R19, R9.reuse, R10, -R22 ;  /* 0x0000000a09137223 */ /* 0x040fe20000000816 */
[----:B------:R-:W-:Y:S01]  /*0360*/  FADD R2, -R6, UR8 ;  /* 0x0000000806027e21 */ /* 0x000fe20008000100 */
[----:B------:R-:W-:Y:S01]  /*0370*/  FMUL R24, R9, R18 ;  /* 0x0000001209187220 */ /* 0x000fe20000400000 */
[----:B------:R-:W-:-:S03]  /*0380*/  FMUL R12, R12, R23 ;  /* 0x000000170c0c7220 */ /* 0x000fc60000400000 */
[----:B------:R-:W-:-:S04]  /*0390*/  FFMA R21, R7, R20, -R24 ;  /* 0x0000001407157223 */ /* 0x000fc80000000818 */
[----:B------:R-:W-:Y:S01]  /*03a0*/  FFMA R5, R8, R19, R21 ;  /* 0x0000001308057223 */ /* 0x000fe20000000015 */
[----:B------:R-:W-:-:S03]  /*03b0*/  FADD R21, -R4, UR6 ;  /* 0x0000000604157e21 */ /* 0x000fc60008000100 */
[----:B------:R-:W0:Y:S01]  /*03c0*/  MUFU.RCP R22, R5 ;  /* 0x0000000500167308 */ /* 0x000e220000001000 */
[-C--:B------:R-:W-:Y:S01]  /*03d0*/  FFMA R4, R14, R21.reuse, R25 ;  /* 0x000000150e047223 */ /* 0x080fe20000000019 */
[-C--:B------:R-:W-:Y:S01]  /*03e0*/  FFMA R17, R16, R21.reuse, R17 ;  /* 0x0000001510117223 */ /* 0x080fe20000000011 */
[----:B------:R-:W-:Y:S02]  /*03f0*/  FFMA R12, R3, R21, R12 ;  /* 0x00000015030c7223 */ /* 0x000fe4000000000c */
[-C--:B------:R-:W-:Y:S01]  /*0400*/  FFMA R4, R13, R2.reuse, R4 ;  /* 0x000000020d047223 */ /* 0x080fe20000000004 */
[-C--:B------:R-:W-:Y:S01]  /*0410*/  FFMA R6, R0, R2.reuse, R17 ;  /* 0x0000000200067223 */ /* 0x080fe20000000011 */
[----:B------:R-:W-:Y:S02]  /*0420*/  FFMA R15, R15, R2, R12 ;  /* 0x000000020f0f7223 */ /* 0x000fe4000000000c */
[----:B------:R-:W-:-:S04]  /*0430*/  FMUL R3, R4, R18 ;  /* 0x0000001204037220 */ /* 0x000fc80000400000 */
[----:B------:R-:W-:-:S04]  /*0440*/  FFMA R0, R6, R20, -R3 ;  /* 0x0000001406007223 */ /* 0x000fc80000000803 */
[----:B------:R-:W-:Y:S01]  /*0450*/  FFMA R0, R15, R19, R0 ;  /* 0x000000130f007223 */ /* 0x000fe20000000000 */
[----:B0-----:R-:W-:-:S03]  /*0460*/  FFMA R3, -R5, R22, 1 ;  /* 0x3f80000005037423 */ /* 0x001fc60000000116 */
[----:B------:R-:W0:Y:S01]  /*0470*/  FCHK P0, R0, R5 ;  /* 0x0000000500007302 */ /* 0x000e220000000000 */
[----:B------:R-:W-:-:S04]  /*0480*/  FFMA R3, R22, R3, R22 ;  /* 0x0000000316037223 */ /* 0x000fc80000000016 */
[----:B------:R-:W-:-:S04]  /*0490*/  FFMA R12, R0, R3, RZ ;  /* 0x00000003000c7223 */ /* 0x000fc800000000ff */
[----:B------:R-:W-:-:S04]  /*04a0*/  FFMA R2, -R5, R12, R0 ;  /* 0x0000000c05027223 */ /* 0x000fc80000000100 */
[----:B------:R-:W-:Y:S01]  /*04b0*/  FFMA R12, R3, R2, R12 ;  /* 0x00000002030c7223 */ /* 0x000fe2000000000c */
[----:B0-----:R-:W-:Y:S06]  /*04c0*/  @!P0 BRA `(.L_x_0) ;  /* 0x0000000000108947 */ /* 0x001fec0003800000 */
[----:B------:R-:W-:Y:S02]  /*04d0*/  MOV R3, R5 ;  /* 0x0000000500037202 */ /* 0x000fe40000000f00 */
[----:B------:R-:W-:-:S07]  /*04e0*/  MOV R18, 0x500 ;  /* 0x0000050000127802 */ /* 0x000fce0000000f00 */
[----:B------:R-:W-:Y:S05]  /*04f0*/  CALL.REL.NOINC `($__internal_0_$__cuda_sm3x_div_rn_noftz_f32_slowpath) ;  /* 0x0000000000d87944 */ /* 0x000fea0003c00000 */
[----:B------:R-:W-:-:S07]  /*0500*/  MOV R12, R0 ;  /* 0x00000000000c7202 */ /* 0x000fce0000000f00 */
.L_x_0:
[----:B------:R-:W-:Y:S01]  /*0510*/  FMUL R13, R11, R6 ;  /* 0x000000060b0d7220 */ /* 0x000fe20000400000 */
[-C--:B------:R-:W-:Y:S01]  /*0520*/  FMUL R14, R9, R15.reuse ;  /* 0x0000000f090e7220 */ /* 0x080fe20000400000 */
[----:B------:R-:W0:Y:S01]  /*0530*/  MUFU.RCP R18, R5 ;  /* 0x0000000500127308 */ /* 0x000e220000001000 */
[----:B------:R-:W-:Y:S01]  /*0540*/  FMUL R11, R11, R4 ;  /* 0x000000040b0b7220 */ /* 0x000fe20000400000 */
[C---:B------:R-:W-:Y:S01]  /*0550*/  FMUL R16, R10.reuse, R15 ;  /* 0x0000000f0a107220 */ /* 0x040fe20000400000 */
[----:B------:R-:W-:Y:S01]  /*0560*/  FADD R2, R13, -R14 ;  /* 0x8000000e0d027221 */ /* 0x000fe20000000000 */
[----:B------:R-:W-:Y:S01]  /*0570*/  FMUL R6, R10, R6 ;  /* 0x000000060a067220 */ /* 0x000fe20000400000 */
[----:B------:R-:W-:Y:S01]  /*0580*/  FMUL R15, R9, R4 ;  /* 0x00000004090f7220 */ /* 0x000fe20000400000 */
[----:B------:R-:W-:Y:S01]  /*0590*/  FADD R0, R11, -R16 ;  /* 0x800000100b007221 */ /* 0x000fe20000000000 */
[----:B------:R-:W-:Y:S02]  /*05a0*/  FMUL R2, R9, R2 ;  /* 0x0000000209027220 */ /* 0x000fe40000400000 */
[----:B------:R-:W-:-:S02]  /*05b0*/  FADD R4, R6, -R15 ;  /* 0x8000000f06047221 */ /* 0x000fc40000000000 */
        /* <DEDUP_REMOVED lines=10> */
[----:B------:R-:W-:Y:S02]  /*0660*/  MOV R3, R5 ;  /* 0x0000000500037202 */ /* 0x000fe40000000f00 */
[----:B------:R-:W-:-:S07]  /*0670*/  MOV R18, 0x690 ;  /* 0x0000069000127802 */ /* 0x000fce0000000f00 */
[----:B------:R-:W-:Y:S05]  /*0680*/  CALL.REL.NOINC `($__internal_0_$__cuda_sm3x_div_rn_noftz_f32_slowpath) ;  /* 0x0000000000747944 */ /* 0x000fea0003c00000 */
[----:B------:R-:W-:-:S07]  /*0690*/  MOV R4, R0 ;  /* 0x0000000000047202 */ /* 0x000fce0000000f00 */
.L_x_1:
[----:B------:R-:W0:Y:S01]  /*06a0*/  MUFU.RCP R0, R5 ;  /* 0x0000000500007308 */ /* 0x000e220000001000 */
[----:B------:R-:W-:Y:S01]  /*06b0*/  FADD R14, -R13, R14 ;  /* 0x0000000e0d0e7221 */ /* 0x000fe20000000100 */
[----:B------:R-:W-:Y:S01]  /*06c0*/  FADD R16, -R11, R16 ;  /* 0x000000100b107221 */ /* 0x000fe20000000100 */
[----:B------:R-:W-:Y:S02]  /*06d0*/  FADD R6, -R6, R15 ;  /* 0x0000000f06067221 */ /* 0x000fe40000000100 */
[----:B------:R-:W-:-:S04]  /*06e0*/  FMUL R14, R9, R14 ;  /* 0x0000000e090e7220 */ /* 0x000fc80000400000 */
[----:B------:R-:W-:-:S04]  /*06f0*/  FFMA R7, R7, R16, -R14 ;  /* 0x0000001007077223 */ /* 0x000fc8000000080e */
[----:B------:R-:W-:-:S04]  /*0700*/  FFMA R6, R8, R6, R7 ;  /* 0x0000000608067223 */ /* 0x000fc80000000007 */
[----:B------:R-:W1:Y:S01]  /*0710*/  FCHK P0, R6, R5 ;  /* 0x0000000506007302 */ /* 0x000e620000000000 */
[----:B0-----:R-:W-:-:S04]  /*0720*/  FFMA R3, -R5, R0, 1 ;  /* 0x3f80000005037423 */ /* 0x001fc80000000100 */
[----:B------:R-:W-:-:S04]  /*0730*/  FFMA R0, R0, R3, R0 ;  /* 0x0000000300007223 */ /* 0x000fc80000000000 */
[----:B------:R-:W-:-:S04]  /*0740*/  FFMA R3, R0, R6, RZ ;  /* 0x0000000600037223 */ /* 0x000fc800000000ff */
[----:B------:R-:W-:-:S04]  /*0750*/  FFMA R2, -R5, R3, R6 ;  /* 0x0000000305027223 */ /* 0x000fc80000000106 */
[----:B------:R-:W-:Y:S01]  /*0760*/  FFMA R7, R0, R2, R3 ;  /* 0x0000000200077223 */ /* 0x000fe20000000003 */
[----:B-1----:R-:W-:Y:S06]  /*0770*/  @!P0 BRA `(.L_x_2) ;  /* 0x0000000000148947 */ /* 0x002fec0003800000 */
[----:B------:R-:W-:Y:S02]  /*0780*/  MOV R0, R6 ;  /* 0x0000000600007202 */ /* 0x000fe40000000f00 */
[----:B------:R-:W-:Y:S02]  /*0790*/  MOV R3, R5 ;  /* 0x0000000500037202 */ /* 0x000fe40000000f00 */
[----:B------:R-:W-:-:S07]  /*07a0*/  MOV R18, 0x7c0 ;  /* 0x000007c000127802 */ /* 0x000fce0000000f00 */
[----:B------:R-:W-:Y:S05]  /*07b0*/  CALL.REL.NOINC `($__internal_0_$__cuda_sm3x_div_rn_noftz_f32_slowpath) ;  /* 0x0000000000287944 */ /* 0x000fea0003c00000 */
[----:B------:R-:W-:-:S07]  /*07c0*/  MOV R7, R0 ;  /* 0x0000000000077202 */ /* 0x000fce0000000f00 */
.L_x_2:
[----:B------:R-:W0:Y:S01]  /*07d0*/  LDC.64 R2, c[0x0][0x398] ;  /* 0x0000e600ff027b82 */ /* 0x000e220000000a00 */
[----:B------:R-:W-:-:S04]  /*07e0*/  FADD R5, -R12, 1 ;  /* 0x3f8000000c057421 */ /* 0x000fc80000000100 */
[----:B------:R-:W-:-:S04]  /*07f0*/  FADD R0, R5, -R4 ;  /* 0x8000000405007221 */ /* 0x000fc80000000000 */
[----:B------:R-:W-:Y:S01]  /*0800*/  FADD R5, R0, -R7 ;  /* 0x8000000700057221 */ /* 0x000fe20000000000 */
[----:B0-----:R-:W-:Y:S04]  /*0810*/  STG.E desc[UR4][R2.64], R12 ;  /* 0x0000000c02007986 */ /* 0x001fe8000c101904 */
[----:B------:R-:W-:Y:S04]  /*0820*/  STG.E desc[UR4][R2.64+0x4], R4 ;  /* 0x0000040402007986 */ /* 0x000fe8000c101904 */
[----:B------:R-:W-:Y:S04]  /*0830*/  STG.E desc[UR4][R2.64+0x8], R7 ;  /* 0x0000080702007986 */ /* 0x000fe8000c101904 */
[----:B------:R-:W-:Y:S01]  /*0840*/  STG.E desc[UR4][R2.64+0xc], R5 ;  /* 0x00000c0502007986 */ /* 0x000fe2000c101904 */
[----:B------:R-:W-:Y:S05]  /*0850*/  EXIT ;  /* 0x000000000000794d */ /* 0x000fea0003800000 */
        .weak           $__internal_0_$__cuda_sm3x_div_rn_noftz_f32_slowpath
        .type           $__internal_0_$__cuda_sm3x_div_rn_noftz_f32_slowpath,@function
        .size           $__internal_0_$__cuda_sm3x_div_rn_noftz_f32_slowpath,(.L_x_12 - $__internal_0_$__cuda_sm3x_div_rn_noftz_f32_slowpath)
$__internal_0_$__cuda_sm3x_div_rn_noftz_f32_slowpath:
[----:B------:R-:W-:Y:S02]  /*0860*/  SHF.R.U32.HI R17, RZ, 0x17, R3 ;  /* 0x00000017ff117819 */ /* 0x000fe40000011603 */
[----:B------:R-:W-:Y:S02]  /*0870*/  SHF.R.U32.HI R20, RZ, 0x17, R0 ;  /* 0x00000017ff147819 */ /* 0x000fe40000011600 */
[----:B------:R-:W-:Y:S02]  /*0880*/  LOP3.LUT R17, R17, 0xff, RZ, 0xc0, !PT ;  /* 0x000000ff11117812 */ /* 0x000fe400078ec0ff */
[----:B------:R-:W-:Y:S02]  /*0890*/  LOP3.LUT R20, R20, 0xff, RZ, 0xc0, !PT ;  /* 0x000000ff14147812 */ /* 0x000fe400078ec0ff */
[----:B------:R-:W-:Y:S02]  /*08a0*/  IADD3 R21, PT, PT, R17, -0x1, RZ ;  /* 0xffffffff11157810 */ /* 0x000fe40007ffe0ff */
[----:B------:R-:W-:-:S02]  /*08b0*/  IADD3 R19, PT, PT, R20, -0x1, RZ ;  /* 0xffffffff14137810 */ /* 0x000fc40007ffe0ff */
[----:B------:R-:W-:-:S04]  /*08c0*/  ISETP.GT.U32.AND P0, PT, R21, 0xfd, PT ;  /* 0x000000fd1500780c */ /* 0x000fc80003f04070 */
[----:B------:R-:W-:-:S13]  /*08d0*/  ISETP.GT.U32.OR P0, PT, R19, 0xfd, P0 ;  /* 0x000000fd1300780c */ /* 0x000fda0000704470 */
[----:B------:R-:W-:Y:S01]  /*08e0*/  @!P0 MOV R2, RZ ;  /* 0x000000ff00028202 */ /* 0x000fe20000000f00 */
[----:B------:R-:W-:Y:S06]  /*08f0*/  @!P0 BRA `(.L_x_3) ;  /* 0x00000000005c8947 */ /* 0x000fec0003800000 */
[----:B------:R-:W-:Y:S02]  /*0900*/  FSETP.GTU.FTZ.AND P0, PT, |R0|, +INF , PT ;  /* 0x7f8000000000780b */ /* 0x000fe40003f1c200 */
[----:B------:R-:W-:-:S04]  /*0910*/  FSETP.GTU.FTZ.AND P1, PT, |R3|, +INF , PT ;  /* 0x7f8000000300780b */ /* 0x000fc80003f3c200 */
[----:B------:R-:W-:-:S13]  /*0920*/  PLOP3.LUT P0, PT, P0, P1, PT, 0xf8, 0x8f ;  /* 0x00000000008f781c */ /* 0x000fda0000703f70 */
[----:B------:R-:W-:Y:S05]  /*0930*/  @P0 BRA `(.L_x_4) ;  /* 0x0000000400440947 */ /* 0x000fea0003800000 */
[----:B------:R-:W-:-:S13]  /*0940*/  LOP3.LUT P0, RZ, R3, 0x7fffffff, R0, 0xc8, !PT ;  /* 0x7fffffff03ff7812 */ /* 0x000fda000780c800 */
[----:B------:R-:W-:Y:S05]  /*0950*/  @!P0 BRA `(.L_x_5) ;  /* 0x0000000400348947 */ /* 0x000fea0003800000 */
[C---:B------:R-:W-:Y:S02]  /*0960*/  FSETP.NEU.FTZ.AND P2, PT, |R0|.reuse, +INF , PT ;  /* 0x7f8000000000780b */ /* 0x040fe40003f5d200 */
[----:B------:R-:W-:Y:S02]  /*0970*/  FSETP.NEU.FTZ.AND P1, PT, |R3|, +INF , PT ;  /* 0x7f8000000300780b */ /* 0x000fe40003f3d200 */
[----:B------:R-:W-:-:S11]  /*0980*/  FSETP.NEU.FTZ.AND P0, PT, |R0|, +INF , PT ;  /* 0x7f8000000000780b */ /* 0x000fd60003f1d200 */
[----:B------:R-:W-:Y:S05]  /*0990*/  @!P1 BRA !P2, `(.L_x_5) ;  /* 0x0000000400249947 */ /* 0x000fea0005000000 */
[----:B------:R-:W-:-:S04]  /*09a0*/  LOP3.LUT P2, RZ, R0, 0x7fffffff, RZ, 0xc0, !PT ;  /* 0x7fffffff00ff7812 */ /* 0x000fc8000784c0ff */
[----:B------:R-:W-:-:S13]  /*09b0*/  PLOP3.LUT P1, PT, P1, P2, PT, 0x2f, 0xf2 ;  /* 0x0000000000f2781c */ /* 0x000fda0000f24577 */
[----:B------:R-:W-:Y:S05]  /*09c0*/  @P1 BRA `(.L_x_6) ;  /* 0x0000000400101947 */ /* 0x000fea0003800000 */
[----:B------:R-:W-:-:S04]  /*09d0*/  LOP3.LUT P1, RZ, R3, 0x7fffffff, RZ, 0xc0, !PT ;  /* 0x7fffffff03ff7812 */ /* 0x000fc8000782c0ff */
[----:B------:R-:W-:-:S13]  /*09e0*/  PLOP3.LUT P0, PT, P0, P1, PT, 0x2f, 0xf2 ;  /* 0x0000000000f2781c */ /* 0x000fda0000702577 */
[----:B------:R-:W-:Y:S05]  /*09f0*/  @P0 BRA `(.L_x_7) ;  /* 0x0000000000f80947 */ /* 0x000fea0003800000 */
[----:B------:R-:W-:Y:S02]  /*0a00*/  ISETP.GE.AND P0, PT, R19, RZ, PT ;  /* 0x000000ff1300720c */ /* 0x000fe40003f06270 */
[----:B------:R-:W-:-:S11]  /*0a10*/  ISETP.GE.AND P1, PT, R21, RZ, PT ;  /* 0x000000ff1500720c */ /* 0x000fd60003f26270 */
[----:B------:R-:W-:Y:S01]  /*0a20*/  @P0 MOV R2, RZ ;  /* 0x000000ff00020202 */ /* 0x000fe20000000f00 */
[----:B------:R-:W-:Y:S01]  /*0a30*/  @!P0 FFMA R0, R0, 1.84467440737095516160e+19, RZ ;  /* 0x5f80000000008823 */ /* 0x000fe200000000ff */
[----:B------:R-:W-:Y:S01]  /*0a40*/  @!P0 MOV R2, 0xffffffc0 ;  /* 0xffffffc000028802 */ /* 0x000fe20000000f00 */
[----:B------:R-:W-:-:S03]  /*0a50*/  @!P1 FFMA R3, R3, 1.84467440737095516160e+19, RZ ;  /* 0x5f80000003039823 */ /* 0x000fc600000000ff */
[----:B------:R-:W-:-:S07]  /*0a60*/  @!P1 IADD3 R2, PT, PT, R2, 0x40, RZ ;  /* 0x0000004002029810 */ /* 0x000fce0007ffe0ff */
.L_x_3:
[----:B------:R-:W-:Y:S02]  /*0a70*/  LEA R22, R17, 0xc0800000, 0x17 ;  /* 0xc080000011167811 */ /* 0x000fe400078eb8ff */
[----:B------:R-:W-:Y:S02]  /*0a80*/  IADD3 R20, PT, PT, R20, -0x7f, RZ ;  /* 0xffffff8114147810 */ /* 0x000fe40007ffe0ff */
[----:B------:R-:W-:-:S03]  /*0a90*/  IADD3 R21, PT, PT, -R22, R3, RZ ;  /* 0x0000000316157210 */ /* 0x000fc60007ffe1ff */
[C---:B------:R-:W-:Y:S01]  /*0aa0*/  IMAD R0, R20.reuse, -0x800000, R0 ;  /* 0xff80000014007824 */ /* 0x040fe200078e0200 */
[----:B------:R0:W1:Y:S01]  /*0ab0*/  MUFU.RCP R22, R21 ;  /* 0x0000001500167308 */ /* 0x0000620000001000 */
[----:B------:R-:W-:Y:S01]  /*0ac0*/  FADD.FTZ R19, -R21, -RZ ;  /* 0x800000ff15137221 */ /* 0x000fe20000010100 */
[----:B0-----:R-:W-:-:S04]  /*0ad0*/  IADD3 R21, PT, PT, R20, 0x7f, -R17 ;  /* 0x0000007f14157810 */ /* 0x001fc80007ffe811 */
[----:B------:R-:W-:Y:S01]  /*0ae0*/  IADD3 R21, PT, PT, R21, R2, RZ ;  /* 0x0000000215157210 */ /* 0x000fe20007ffe0ff */
[----:B-1----:R-:W-:-:S04]  /*0af0*/  FFMA R3, R22, R19, 1 ;  /* 0x3f80000016037423 */ /* 0x002fc80000000013 */
[----:B------:R-:W-:-:S04]  /*0b00*/  FFMA R3, R22, R3, R22 ;  /* 0x0000000316037223 */ /* 0x000fc80000000016 */
[----:B------:R-:W-:-:S04]  /*0b10*/  FFMA R22, R0, R3, RZ ;  /* 0x0000000300167223 */ /* 0x000fc800000000ff */
[----:B------:R-:W-:-:S04]  /*0b20*/  FFMA R23, R19, R22, R0 ;  /* 0x0000001613177223 */ /* 0x000fc80000000000 */
[----:B------:R-:W-:-:S04]  /*0b30*/  FFMA R22, R3, R23, R22 ;  /* 0x0000001703167223 */ /* 0x000fc80000000016 */
[----:B------:R-:W-:-:S04]  /*0b40*/  FFMA R19, R19, R22, R0 ;  /* 0x0000001613137223 */ /* 0x000fc80000000000 */
[----:B------:R-:W-:-:S05]  /*0b50*/  FFMA R0, R3, R19, R22 ;  /* 0x0000001303007223 */ /* 0x000fca0000000016 */
[----:B------:R-:W-:-:S04]  /*0b60*/  SHF.R.U32.HI R17, RZ, 0x17, R0 ;  /* 0x00000017ff117819 */ /* 0x000fc80000011600 */
[----:B------:R-:W-:-:S04]  /*0b70*/  LOP3.LUT R17, R17, 0xff, RZ, 0xc0, !PT ;  /* 0x000000ff11117812 */ /* 0x000fc800078ec0ff */
[----:B------:R-:W-:-:S04]  /*0b80*/  IADD3 R17, PT, PT, R17, R21, RZ ;  /* 0x0000001511117210 */ /* 0x000fc80007ffe0ff */
[----:B------:R-:W-:-:S04]  /*0b90*/  IADD3 R2, PT, PT, R17, -0x1, RZ ;  /* 0xffffffff11027810 */ /* 0x000fc80007ffe0ff */
[----:B------:R-:W-:-:S13]  /*0ba0*/  ISETP.GE.U32.AND P0, PT, R2, 0xfe, PT ;  /* 0x000000fe0200780c */ /* 0x000fda0003f06070 */
[----:B------:R-:W-:Y:S05]  /*0bb0*/  @!P0 BRA `(.L_x_8) ;  /* 0x0000000000808947 */ /* 0x000fea0003800000 */
[----:B------:R-:W-:-:S13]  /*0bc0*/  ISETP.GT.AND P0, PT, R17, 0xfe, PT ;  /* 0x000000fe1100780c */ /* 0x000fda0003f04270 */
[----:B------:R-:W-:Y:S05]  /*0bd0*/  @P0 BRA `(.L_x_9) ;  /* 0x00000000006c0947 */ /* 0x000fea0003800000 */
[----:B------:R-:W-:-:S13]  /*0be0*/  ISETP.GE.AND P0, PT, R17, 0x1, PT ;  /* 0x000000011100780c */ /* 0x000fda0003f06270 */
[----:B------:R-:W-:Y:S05]  /*0bf0*/  @P0 BRA `(.L_x_10) ;  /* 0x0000000000980947 */ /* 0x000fea0003800000 */
[----:B------:R-:W-:Y:S02]  /*0c00*/  ISETP.GE.AND P0, PT, R17, -0x18, PT ;  /* 0xffffffe81100780c */ /* 0x000fe40003f06270 */
[----:B------:R-:W-:-:S11]  /*0c10*/  LOP3.LUT R0, R0, 0x80000000, RZ, 0xc0, !PT ;  /* 0x8000000000007812 */ /* 0x000fd600078ec0ff */
[----:B------:R-:W-:Y:S05]  /*0c20*/  @!P0 BRA `(.L_x_10) ;  /* 0x00000000008c8947 */ /* 0x000fea0003800000 */
[-CC-:B------:R-:W-:Y:S01]  /*0c30*/  FFMA.RZ R2, R3, R19.reuse, R22.reuse ;  /* 0x0000001303027223 */ /* 0x180fe2000000c016 */
[C---:B------:R-:W-:Y:S02]  /*0c40*/  ISETP.NE.AND P2, PT, R17.reuse, RZ, PT ;  /* 0x000000ff1100720c */ /* 0x040fe40003f45270 */
[----:B------:R-:W-:Y:S02]  /*0c50*/  ISETP.NE.AND P1, PT, R17, RZ, PT ;  /* 0x000000ff1100720c */ /* 0x000fe40003f25270 */
[----:B------:R-:W-:Y:S01]  /*0c60*/  LOP3.LUT R20, R2, 0x7fffff, RZ, 0xc0, !PT ;  /* 0x007fffff02147812 */ /* 0x000fe200078ec0ff */
[CCC-:B------:R-:W-:Y:S01]  /*0c70*/  FFMA.RP R2, R3.reuse, R19.reuse, R22.reuse ;  /* 0x0000001303027223 */ /* 0x1c0fe20000008016 */
[----:B------:R-:W-:Y:S01]  /*0c80*/  FFMA.RM R3, R3, R19, R22 ;  /* 0x0000001303037223 */ /* 0x000fe20000004016 */
[----:B------:R-:W-:Y:S02]  /*0c90*/  IADD3 R19, PT, PT, R17, 0x20, RZ ;  /* 0x0000002011137810 */ /* 0x000fe40007ffe0ff */
[----:B------:R-:W-:-:S02]  /*0ca0*/  LOP3.LUT R20, R20, 0x800000, RZ, 0xfc, !PT ;  /* 0x0080000014147812 */ /* 0x000fc400078efcff */
[----:B------:R-:W-:Y:S02]  /*0cb0*/  IADD3 R17, PT, PT, -R17, RZ, RZ ;  /* 0x000000ff11117210 */ /* 0x000fe40007ffe1ff */
[----:B------:R-:W-:Y:S02]  /*0cc0*/  SHF.L.U32 R19, R20, R19, RZ ;  /* 0x0000001314137219 */ /* 0x000fe400000006ff */
[----:B------:R-:W-:Y:S02]  /*0cd0*/  FSETP.NEU.FTZ.AND P0, PT, R2, R3, PT ;  /* 0x000000030200720b */ /* 0x000fe40003f1d000 */
[----:B------:R-:W-:Y:S02]  /*0ce0*/  SEL R3, R17, RZ, P2 ;  /* 0x000000ff11037207 */ /* 0x000fe40001000000 */
[----:B------:R-:W-:Y:S02]  /*0cf0*/  ISETP.NE.AND P1, PT, R19, RZ, P1 ;  /* 0x000000ff1300720c */ /* 0x000fe40000f25270 */
[----:B------:R-:W-:-:S02]  /*0d00*/  SHF.R.U32.HI R3, RZ, R3, R20 ;  /* 0x00000003ff037219 */ /* 0x000fc40000011614 */
[----:B------:R-:W-:Y:S02]  /*0d10*/  PLOP3.LUT P0, PT, P0, P1, PT, 0xf8, 0x8f ;  /* 0x00000000008f781c */ /* 0x000fe40000703f70 */
[----:B------:R-:W-:Y:S02]  /*0d20*/  SHF.R.U32.HI R17, RZ, 0x1, R3 ;  /* 0x00000001ff117819 */ /* 0x000fe40000011603 */
[----:B------:R-:W-:-:S04]  /*0d30*/  SEL R2, RZ, 0x1, !P0 ;  /* 0x00000001ff027807 */ /* 0x000fc80004000000 */
[----:B------:R-:W-:-:S04]  /*0d40*/  LOP3.LUT R2, R2, 0x1, R17, 0xf8, !PT ;  /* 0x0000000102027812 */ /* 0x000fc800078ef811 */
[----:B------:R-:W-:-:S04]  /*0d50*/  LOP3.LUT R2, R2, R3, RZ, 0xc0, !PT ;  /* 0x0000000302027212 */ /* 0x000fc800078ec0ff */
[----:B------:R-:W-:-:S04]  /*0d60*/  IADD3 R17, PT, PT, R17, R2, RZ ;  /* 0x0000000211117210 */ /* 0x000fc80007ffe0ff */
[----:B------:R-:W-:Y:S01]  /*0d70*/  LOP3.LUT R0, R17, R0, RZ, 0xfc, !PT ;  /* 0x0000000011007212 */ /* 0x000fe200078efcff */
[----:B------:R-:W-:Y:S06]  /*0d80*/  BRA `(.L_x_10) ;  /* 0x0000000000347947 */ /* 0x000fec0003800000 */
.L_x_9:
[----:B------:R-:W-:-:S04]  /*0d90*/  LOP3.LUT R0, R0, 0x80000000, RZ, 0xc0, !PT ;  /* 0x8000000000007812 */ /* 0x000fc800078ec0ff */
[----:B------:R-:W-:Y:S01]  /*0da0*/  LOP3.LUT R0, R0, 0x7f800000, RZ, 0xfc, !PT ;  /* 0x7f80000000007812 */ /* 0x000fe200078efcff */
[----:B------:R-:W-:Y:S06]  /*0db0*/  BRA `(.L_x_10) ;  /* 0x0000000000287947 */ /* 0x000fec0003800000 */
.L_x_8:
[----:B------:R-:W-:Y:S01]  /*0dc0*/  LEA R0, R21, R0, 0x17 ;  /* 0x0000000015007211 */ /* 0x000fe200078eb8ff */
[----:B------:R-:W-:Y:S06]  /*0dd0*/  BRA `(.L_x_10) ;  /* 0x0000000000207947 */ /* 0x000fec0003800000 */
.L_x_7:
[----:B------:R-:W-:-:S04]  /*0de0*/  LOP3.LUT R0, R3, 0x80000000, R0, 0x48, !PT ;  /* 0x8000000003007812 */ /* 0x000fc800078e4800 */
[----:B------:R-:W-:Y:S01]  /*0df0*/  LOP3.LUT R0, R0, 0x7f800000, RZ, 0xfc, !PT ;  /* 0x7f80000000007812 */ /* 0x000fe200078efcff */
[----:B------:R-:W-:Y:S06]  /*0e00*/  BRA `(.L_x_10) ;  /* 0x0000000000147947 */ /* 0x000fec0003800000 */
.L_x_6:
[----:B------:R-:W-:Y:S01]  /*0e10*/  LOP3.LUT R0, R3, 0x80000000, R0, 0x48, !PT ;  /* 0x8000000003007812 */ /* 0x000fe200078e4800 */
[----:B------:R-:W-:Y:S06]  /*0e20*/  BRA `(.L_x_10) ;  /* 0x00000000000c7947 */ /* 0x000fec0003800000 */
.L_x_5:
[----:B------:R-:W0:Y:S01]  /*0e30*/  MUFU.RSQ R0, -QNAN ;  /* 0xffc0000000007908 */ /* 0x000e220000001400 */
[----:B------:R-:W-:Y:S05]  /*0e40*/  BRA `(.L_x_10) ;  /* 0x0000000000047947 */ /* 0x000fea0003800000 */
.L_x_4:
[----:B------:R-:W-:-:S07]  /*0e50*/  FADD.FTZ R0, R0, R3 ;  /* 0x0000000300007221 */ /* 0x000fce0000010000 */
.L_x_10:
[----:B------:R-:W-:Y:S01]  /*0e60*/  HFMA2 R3, -RZ, RZ, 0, 0 ;  /* 0x00000000ff037431 */ /* 0x000fe200000001ff */
[----:B------:R-:W-:-:S04]  /*0e70*/  MOV R2, R18 ;  /* 0x0000001200027202 */ /* 0x000fc80000000f00 */
[----:B0-----:R-:W-:Y:S05]  /*0e80*/  RET.REL.NODEC R2 `(_Z29computeBarycentricCoordinates7Point3DPS_Pf) ;  /* 0xfffffff0025c7950 */ /* 0x001fea0003c3ffff */
.L_x_11:
[----:B------:R-:W-:-:S00]  /*0e90*/  BRA `(.L_x_11) ;  /* 0xfffffffc00fc7947 */ /* 0x000fc0000383ffff */
[----:B------:R-:W-:-:S00]  /*0ea0*/  NOP ;  /* 0x0000000000007918 */ /* 0x000fc00000000000 */
        /* <DEDUP_REMOVED lines=13> */
.L_x_12:


//--------------------- .nv.shared._Z29computeBarycentricCoordinates7Point3DPS_Pf --------------------------
	.section	.nv.shared._Z29computeBarycentricCoordinates7Point3DPS_Pf,"aw",@nobits
	.sectionflags	@""
	.align	4
.nv.shared._Z29computeBarycentricCoordinates7Point3DPS_Pf:
	.zero		1072


//--------------------- .nv.shared.reserved.0     --------------------------
	.section	.nv.shared.reserved.0,"aw",@nobits
	.weak		__nv_reservedSMEM_offset_0_alias
	.size		__nv_reservedSMEM_offset_0_alias, 0, 64
	.other		__nv_reservedSMEM_offset_0_alias,@"STO_CUDA_RESERVED_SHARED STV_DEFAULT"
__nv_reservedSMEM_offset_0_alias:
	.zero		0
	.zero		64


//--------------------- .nv.constant0._Z29computeBarycentricCoordinates7Point3DPS_Pf --------------------------
	.section	.nv.constant0._Z29computeBarycentricCoordinates7Point3DPS_Pf,"a",@progbits
	.sectionflags	@""
	.align	4
.nv.constant0._Z29computeBarycentricCoordinates7Point3DPS_Pf:
	.zero		928


//--------------------- SYMBOLS --------------------------

	.type		.nv.reservedSmem.offset0,@object
	.size		.nv.reservedSmem.offset0,0x4
	.type		.nv.reservedSmem.cap,@object
	.size		.nv.reservedSmem.cap,0x4
